	.headerflags	@"EF_CUDA_TEXMODE_UNIFIED EF_CUDA_64BIT_ADDRESS EF_CUDA_ACCELERATORS EF_CUDA_SM90 EF_CUDA_VIRTUAL_SM(EF_CUDA_SM90)"
	.elftype	@"ET_EXEC"


//--------------------- .nv.info                  --------------------------
	.section	.nv.info,"",@"SHT_CUDA_INFO"
	.align	4


	//----- nvinfo : EIATTR_REGCOUNT
	.align		4
        /*0000*/ 	.byte	0x04, 0x2f
        /*0002*/ 	.short	(.L_3 - .L_2)
	.align		4
.L_2:
        /*0004*/ 	.word	index@(triton_poi_fused__native_batch_norm_legit_no_training_cat_relu_30)
        /*0008*/ 	.word	0x00000020


	//----- nvinfo : EIATTR_MIN_STACK_SIZE
	.align		4
.L_3:
        /*000c*/ 	.byte	0x04, 0x12
        /*000e*/ 	.short	(.L_5 - .L_4)
	.align		4
.L_4:
        /*0010*/ 	.word	index@(triton_poi_fused__native_batch_norm_legit_no_training_cat_relu_30)
        /*0014*/ 	.word	0x00000000


	//----- nvinfo : EIATTR_FRAME_SIZE
	.align		4
.L_5:
        /*0018*/ 	.byte	0x04, 0x11
        /*001a*/ 	.short	(.L_7 - .L_6)
	.align		4
.L_6:
        /*001c*/ 	.word	index@(triton_poi_fused__native_batch_norm_legit_no_training_cat_relu_30)
        /*0020*/ 	.word	0x00000000


	//----- nvinfo : EIATTR_MIN_STACK_SIZE
	.align		4
.L_7:
        /*0024*/ 	.byte	0x04, 0x12
        /*0026*/ 	.short	(.L_9 - .L_8)
	.align		4
.L_8:
        /*0028*/ 	.word	index@(triton_poi_fused__native_batch_norm_legit_no_training_cat_relu_30)
        /*002c*/ 	.word	0x00000000
.L_9:


//--------------------- .nv.info.triton_poi_fused__native_batch_norm_legit_no_training_cat_relu_30 --------------------------
	.section	.nv.info.triton_poi_fused__native_batch_norm_legit_no_training_cat_relu_30,"",@"SHT_CUDA_INFO"
	.sectionflags	@""
	.align	4


	//----- nvinfo : EIATTR_CUDA_API_VERSION
	.align		4
        /*0000*/ 	.byte	0x04, 0x37
        /*0002*/ 	.short	(.L_11 - .L_10)
.L_10:
        /*0004*/ 	.word	0x0000007c


	//----- nvinfo : EIATTR_KPARAM_INFO
	.align		4
.L_11:
        /*0008*/ 	.byte	0x04, 0x17
        /*000a*/ 	.short	(.L_13 - .L_12)
.L_12:
        /*000c*/ 	.word	0x00000000
        /*0010*/ 	.short	0x0008
        /*0012*/ 	.short	0x0040
        /*0014*/ 	.byte	0x00, 0xf0, 0x11, 0x00


	//----- nvinfo : EIATTR_KPARAM_INFO
	.align		4
.L_13:
        /*0018*/ 	.byte	0x04, 0x17
        /*001a*/ 	.short	(.L_15 - .L_14)
.L_14:
        /*001c*/ 	.word	0x00000000
        /*0020*/ 	.short	0x0007
        /*0022*/ 	.short	0x0038
        /*0024*/ 	.byte	0x00, 0xf4, 0x21, 0x00


	//----- nvinfo : EIATTR_KPARAM_INFO
	.align		4
.L_15:
        /*0028*/ 	.byte	0x04, 0x17
        /*002a*/ 	.short	(.L_17 - .L_16)
.L_16:
        /*002c*/ 	.word	0x00000000
        /*0030*/ 	.short	0x0006
        /*0032*/ 	.short	0x0030
        /*0034*/ 	.byte	0x00, 0xf4, 0x21, 0x00


	//----- nvinfo : EIATTR_KPARAM_INFO
	.align		4
.L_17:
        /*0038*/ 	.byte	0x04, 0x17
        /*003a*/ 	.short	(.L_19 - .L_18)
.L_18:
        /*003c*/ 	.word	0x00000000
        /*0040*/ 	.short	0x0005
        /*0042*/ 	.short	0x0028
        /*0044*/ 	.byte	0x00, 0xf4, 0x21, 0x00


	//----- nvinfo : EIATTR_KPARAM_INFO
	.align		4
.L_19:
        /*0048*/ 	.byte	0x04, 0x17
        /*004a*/ 	.short	(.L_21 - .L_20)
.L_20:
        /*004c*/ 	.word	0x00000000
        /*0050*/ 	.short	0x0004
        /*0052*/ 	.short	0x0020
        /*0054*/ 	.byte	0x00, 0xf4, 0x21, 0x00


	//----- nvinfo : EIATTR_KPARAM_INFO
	.align		4
.L_21:
        /*0058*/ 	.byte	0x04, 0x17
        /*005a*/ 	.short	(.L_23 - .L_22)
.L_22:
        /*005c*/ 	.word	0x00000000
        /*0060*/ 	.short	0x0003
        /*0062*/ 	.short	0x0018
        /*0064*/ 	.byte	0x00, 0xf4, 0x21, 0x00


	//----- nvinfo : EIATTR_KPARAM_INFO
	.align		4
.L_23:
        /*0068*/ 	.byte	0x04, 0x17
        /*006a*/ 	.short	(.L_25 - .L_24)
.L_24:
        /*006c*/ 	.word	0x00000000
        /*0070*/ 	.short	0x0002
        /*0072*/ 	.short	0x0010
        /*0074*/ 	.byte	0x00, 0xf4, 0x21, 0x00


	//----- nvinfo : EIATTR_KPARAM_INFO
	.align		4
.L_25:
        /*0078*/ 	.byte	0x04, 0x17
        /*007a*/ 	.short	(.L_27 - .L_26)
.L_26:
        /*007c*/ 	.word	0x00000000
        /*0080*/ 	.short	0x0001
        /*0082*/ 	.short	0x0008
        /*0084*/ 	.byte	0x00, 0xf4, 0x21, 0x00


	//----- nvinfo : EIATTR_KPARAM_INFO
	.align		4
.L_27:
        /*0088*/ 	.byte	0x04, 0x17
        /*008a*/ 	.short	(.L_29 - .L_28)
.L_28:
        /*008c*/ 	.word	0x00000000
        /*0090*/ 	.short	0x0000
        /*0092*/ 	.short	0x0000
        /*0094*/ 	.byte	0x00, 0xf4, 0x21, 0x00


	//----- nvinfo : EIATTR_SPARSE_MMA_MASK
	.align		4
.L_29:
        /*0098*/ 	.byte	0x03, 0x50
        /*009a*/ 	.short	0x0000


	//----- nvinfo : EIATTR_MAXREG_COUNT
	.align		4
        /*009c*/ 	.byte	0x03, 0x1b
        /*009e*/ 	.short	0x00ff


	//----- nvinfo : EIATTR_EXIT_INSTR_OFFSETS
	.align		4
        /*00a0*/ 	.byte	0x04, 0x1c
        /*00a2*/ 	.short	(.L_31 - .L_30)


	//   ....[0]....
.L_30:
        /*00a4*/ 	.word	0x00000980


	//   ....[1]....
        /*00a8*/ 	.word	0x000009a0


	//----- nvinfo : EIATTR_REQNTID
	.align		4
.L_31:
        /*00ac*/ 	.byte	0x04, 0x10
        /*00ae*/ 	.short	(.L_33 - .L_32)
.L_32:
        /*00b0*/ 	.word	0x00000080
        /*00b4*/ 	.word	0x00000001
        /*00b8*/ 	.word	0x00000001


	//----- nvinfo : EIATTR_CBANK_PARAM_SIZE
	.align		4
.L_33:
        /*00bc*/ 	.byte	0x03, 0x19
        /*00be*/ 	.short	0x0044


	//----- nvinfo : EIATTR_PARAM_CBANK
	.align		4
        /*00c0*/ 	.byte	0x04, 0x0a
        /*00c2*/ 	.short	(.L_35 - .L_34)
	.align		4
.L_34:
        /*00c4*/ 	.word	index@(.nv.constant0.triton_poi_fused__native_batch_norm_legit_no_training_cat_relu_30)
        /*00c8*/ 	.short	0x0210
        /*00ca*/ 	.short	0x0044


	//----- nvinfo : EIATTR_SW_WAR
	.align		4
.L_35:
        /*00cc*/ 	.byte	0x04, 0x36
        /*00ce*/ 	.short	(.L_37 - .L_36)
.L_36:
        /*00d0*/ 	.word	0x00000008
.L_37:


//--------------------- .nv.callgraph             --------------------------
	.section	.nv.callgraph,"",@"SHT_CUDA_CALLGRAPH"
	.align	4
	.sectionentsize	8
	.align		4
        /*0000*/ 	.word	0x00000000
	.align		4
        /*0004*/ 	.word	0xffffffff
	.align		4
        /*0008*/ 	.word	0x00000000
	.align		4
        /*000c*/ 	.word	0xfffffffe
	.align		4
        /*0010*/ 	.word	0x00000000
	.align		4
        /*0014*/ 	.word	0xfffffffd
	.align		4
        /*0018*/ 	.word	0x00000000
	.align		4
        /*001c*/ 	.word	0xfffffffc


//--------------------- .nv.constant4             --------------------------
	.section	.nv.constant4,"a",@progbits
	.align	8
	.align		8
.nv.constant4:
        /*0000*/ 	.dword	_$_str
	.align		8
        /*0008*/ 	.dword	_$_str_$_2


//--------------------- .text.triton_poi_fused__native_batch_norm_legit_no_training_cat_relu_30 --------------------------
	.section	.text.triton_poi_fused__native_batch_norm_legit_no_training_cat_relu_30,"ax",@progbits
	.align	128
        .global         triton_poi_fused__native_batch_norm_legit_no_training_cat_relu_30
        .type           triton_poi_fused__native_batch_norm_legit_no_training_cat_relu_30,@function
        .size           triton_poi_fused__native_batch_norm_legit_no_training_cat_relu_30,(.L_x_1 - triton_poi_fused__native_batch_norm_legit_no_training_cat_relu_30)
        .other          triton_poi_fused__native_batch_norm_legit_no_training_cat_relu_30,@"STO_CUDA_ENTRY STV_DEFAULT"
triton_poi_fused__native_batch_norm_legit_no_training_cat_relu_30:
.text.triton_poi_fused__native_batch_norm_legit_no_training_cat_relu_30:
[----:B------:R-:W0:Y:S01]  /*0000*/  LDC R1, c[0x0][0x28] ;  /* 0x00000a00ff017b82 */ /* 0x000e220000000800 */
[----:B------:R-:W1:Y:S07]  /*0010*/  S2R R0, SR_TID.X ;  /* 0x0000000000007919 */ /* 0x000e6e0000002100 */
[----:B------:R-:W2:Y:S01]  /*0020*/  LDC.64 R4, c[0x0][0x228] ;  /* 0x00008a00ff047b82 */ /* 0x000ea20000000a00 */
[----:B------:R-:W-:Y:S01]  /*0030*/  IMAD.MOV.U32 R2, RZ, RZ, RZ ;  /* 0x000000ffff027224 */ /* 0x000fe200078e00ff */
[----:B------:R-:W-:Y:S01]  /*0040*/  ULDC.64 UR4, c[0x0][0x208] ;  /* 0x0000820000047ab9 */ /* 0x000fe20000000a00 */
[----:B------:R-:W3:Y:S01]  /*0050*/  S2R R25, SR_CTAID.X ;  /* 0x0000000000197919 */ /* 0x000ee20000002500 */
[----:B------:R-:W-:Y:S01]  /*0060*/  IMAD.MOV.U32 R24, RZ, RZ, RZ ;  /* 0x000000ffff187224 */ /* 0x000fe200078e00ff */
[----:B------:R-:W-:-:S03]  /*0070*/  ULDC.64 UR6, c[0x0][0x218] ;  /* 0x0000860000067ab9 */ /* 0x000fc60000000a00 */
[----:B------:R-:W4:Y:S01]  /*0080*/  LDC.64 R12, c[0x0][0x220] ;  /* 0x00008800ff0c7b82 */ /* 0x000f220000000a00 */
[----:B------:R-:W-:-:S07]  /*0090*/  IMAD.MOV.U32 R14, RZ, RZ, 0x3e800000 ;  /* 0x3e800000ff0e7424 */ /* 0x000fce00078e00ff */
[----:B------:R-:W5:Y:S08]  /*00a0*/  LDC.64 R28, c[0x0][0x210] ;  /* 0x00008400ff1c7b82 */ /* 0x000f700000000a00 */
[----:B------:R-:W2:Y:S01]  /*00b0*/  LDC.64 R22, c[0x0][0x230] ;  /* 0x00008c00ff167b82 */ /* 0x000ea20000000a00 */
[----:B-1----:R-:W-:-:S07]  /*00c0*/  IMAD.SHL.U32 R0, R0, 0x4, RZ ;  /* 0x0000000400007824 */ /* 0x002fce00078e00ff */
[----:B------:R-:W1:Y:S01]  /*00d0*/  LDC.64 R26, c[0x0][0x238] ;  /* 0x00008e00ff1a7b82 */ /* 0x000e620000000a00 */
[----:B------:R-:W-:-:S05]  /*00e0*/  LOP3.LUT R0, R0, 0x1fc, RZ, 0xc0, !PT ;  /* 0x000001fc00007812 */ /* 0x000fca00078ec0ff */
[----:B---3--:R-:W-:-:S05]  /*00f0*/  IMAD R25, R25, 0x200, R0 ;  /* 0x0000020019197824 */ /* 0x008fca00078e0200 */
[----:B------:R-:W-:Y:S02]  /*0100*/  SHF.R.S32.HI R3, RZ, 0x1f, R25 ;  /* 0x0000001fff037819 */ /* 0x000fe40000011419 */
[----:B------:R-:W-:Y:S02]  /*0110*/  ISETP.GE.AND P0, PT, R25, 0xb200, PT ;  /* 0x0000b2001900780c */ /* 0x000fe40003f06270 */
[----:B------:R-:W-:-:S04]  /*0120*/  LEA.HI R0, R3, R25, RZ, 0x6 ;  /* 0x0000001903007211 */ /* 0x000fc800078f30ff */
[----:B------:R-:W-:-:S05]  /*0130*/  SHF.R.S32.HI R3, RZ, 0x6, R0 ;  /* 0x00000006ff037819 */ /* 0x000fca0000011400 */
[----:B------:R-:W-:-:S05]  /*0140*/  IMAD.HI R2, R3, -0x47e8fd1f, R2 ;  /* 0xb81702e103027827 */ /* 0x000fca00078e0202 */
[----:B------:R-:W-:-:S04]  /*0150*/  SHF.R.U32.HI R7, RZ, 0x1f, R2 ;  /* 0x0000001fff077819 */ /* 0x000fc80000011602 */
[----:B------:R-:W-:-:S05]  /*0160*/  LEA.HI.SX32 R7, R2, R7, 0x19 ;  /* 0x0000000702077211 */ /* 0x000fca00078fcaff */
[----:B------:R-:W-:Y:S01]  /*0170*/  IMAD R11, R7, -0xb2, R3 ;  /* 0xffffff4e070b7824 */ /* 0x000fe200078e0203 */
[----:B------:R-:W-:Y:S01]  /*0180*/  CS2R R6, SRZ ;  /* 0x0000000000067805 */ /* 0x000fe2000001ff00 */
[----:B------:R-:W-:Y:S02]  /*0190*/  IMAD.MOV.U32 R3, RZ, RZ, RZ ;  /* 0x000000ffff037224 */ /* 0x000fe400078e00ff */
[----:B--2---:R-:W-:-:S05]  /*01a0*/  IMAD.WIDE R4, R11, 0x4, R4 ;  /* 0x000000040b047825 */ /* 0x004fca00078e0204 */
[----:B------:R-:W2:Y:S04]  /*01b0*/  @!P0 LDG.E.EL R6, desc[UR4][R4.64] ;  /* 0x0000000404068981 */ /* 0x000ea8000c2e1900 */
[----:B------:R-:W3:Y:S04]  /*01c0*/  @!P0 LDG.E.EL R3, desc[UR4][R4.64] ;  /* 0x0000000404038981 */ /* 0x000ee8000c2e1900 */
[----:B------:R-:W5:Y:S01]  /*01d0*/  @!P0 LDG.E.EL R7, desc[UR4][R4.64] ;  /* 0x0000000404078981 */ /* 0x000f62000c2e1900 */
[----:B------:R-:W-:-:S06]  /*01e0*/  IMAD.MOV.U32 R2, RZ, RZ, RZ ;  /* 0x000000ffff027224 */ /* 0x000fcc00078e00ff */
[----:B------:R1:W5:Y:S02]  /*01f0*/  @!P0 LDG.E.EL R2, desc[UR4][R4.64] ;  /* 0x0000000404028981 */ /* 0x000364000c2e1900 */
[----:B-1----:R-:W-:-:S04]  /*0200*/  IMAD.HI R5, R25, -0x47e8fd1f, R24 ;  /* 0xb81702e119057827 */ /* 0x002fc800078e0218 */
[----:B----4-:R-:W-:-:S04]  /*0210*/  IMAD.WIDE R12, R11, 0x4, R12 ;  /* 0x000000040b0c7825 */ /* 0x010fc800078e020c */
[----:B0-----:R-:W-:-:S04]  /*0220*/  IMAD.WIDE R22, R11, 0x4, R22 ;  /* 0x000000040b167825 */ /* 0x001fc800078e0216 */
[----:B------:R-:W-:-:S05]  /*0230*/  IMAD.WIDE R26, R11, 0x4, R26 ;  /* 0x000000040b1a7825 */ /* 0x000fca00078e021a */
[----:B------:R-:W4:Y:S01]  /*0240*/  @!P0 LDG.E.EL R24, desc[UR4][R26.64] ;  /* 0x000000041a188981 */ /* 0x000f22000c2e1900 */
[----:B--2---:R-:W-:Y:S01]  /*0250*/  FADD R6, R6, 9.9999997473787516356e-06 ;  /* 0x3727c5ac06067421 */ /* 0x004fe20000000000 */
[----:B---3--:R-:W-:-:S03]  /*0260*/  FADD R3, R3, 9.9999997473787516356e-06 ;  /* 0x3727c5ac03037421 */ /* 0x008fc60000000000 */
[----:B------:R-:W0:Y:S01]  /*0270*/  MUFU.SQRT R10, R6 ;  /* 0x00000006000a7308 */ /* 0x000e220000002000 */
[----:B-----5:R-:W-:-:S07]  /*0280*/  FADD R7, R7, 9.9999997473787516356e-06 ;  /* 0x3727c5ac07077421 */ /* 0x020fce0000000000 */
[----:B------:R-:W1:Y:S08]  /*0290*/  MUFU.SQRT R8, R3 ;  /* 0x0000000300087308 */ /* 0x000e700000002000 */
[----:B------:R-:W2:Y:S01]  /*02a0*/  MUFU.SQRT R16, R7 ;  /* 0x0000000700107308 */ /* 0x000ea20000002000 */
[C---:B0-----:R-:W-:Y:S02]  /*02b0*/  FSETP.GT.AND P6, PT, R10.reuse, 8.50705917302346158658e+37, PT ;  /* 0x7e8000000a00780b */ /* 0x041fe40003fc4000 */
[----:B------:R-:W-:-:S02]  /*02c0*/  FSETP.GEU.AND P2, PT, R10, 1.175494350822287508e-38, PT ;  /* 0x008000000a00780b */ /* 0x000fc40003f4e000 */
[C---:B-1----:R-:W-:Y:S02]  /*02d0*/  FSETP.GT.AND P5, PT, R8.reuse, 8.50705917302346158658e+37, PT ;  /* 0x7e8000000800780b */ /* 0x042fe40003fa4000 */
[----:B------:R-:W-:Y:S02]  /*02e0*/  FSETP.GEU.AND P3, PT, R8, 1.175494350822287508e-38, PT ;  /* 0x008000000800780b */ /* 0x000fe40003f6e000 */
[C---:B--2---:R-:W-:Y:S02]  /*02f0*/  FSETP.GT.AND P4, PT, R16.reuse, 8.50705917302346158658e+37, PT ;  /* 0x7e8000001000780b */ /* 0x044fe40003f84000 */
[----:B------:R-:W-:-:S03]  /*0300*/  FSETP.GEU.AND P1, PT, R16, 1.175494350822287508e-38, PT ;  /* 0x008000001000780b */ /* 0x000fc60003f2e000 */
[----:B------:R-:W-:-:S04]  /*0310*/  @P6 FMUL R10, R10, 0.25 ;  /* 0x3e8000000a0a6820 */ /* 0x000fc80000400000 */
[----:B------:R-:W-:Y:S01]  /*0320*/  @P5 FMUL R8, R8, 0.25 ;  /* 0x3e80000008085820 */ /* 0x000fe20000400000 */
[----:B------:R-:W-:Y:S01]  /*0330*/  @!P2 FMUL R10, R10, 16777216 ;  /* 0x4b8000000a0aa820 */ /* 0x000fe20000400000 */
[----:B------:R-:W-:Y:S01]  /*0340*/  SHF.R.U32.HI R6, RZ, 0x1f, R5 ;  /* 0x0000001fff067819 */ /* 0x000fe20000011605 */
[----:B------:R-:W-:Y:S01]  /*0350*/  FADD R2, R2, 9.9999997473787516356e-06 ;  /* 0x3727c5ac02027421 */ /* 0x000fe20000000000 */
[----:B------:R-:W-:Y:S01]  /*0360*/  @!P3 FMUL R8, R8, 16777216 ;  /* 0x4b8000000808b820 */ /* 0x000fe20000400000 */
[----:B------:R-:W-:Y:S01]  /*0370*/  @P4 FMUL R16, R16, 0.25 ;  /* 0x3e80000010104820 */ /* 0x000fe20000400000 */
[----:B------:R-:W-:Y:S01]  /*0380*/  MUFU.RCP R4, R10 ;  /* 0x0000000a00047308 */ /* 0x000fe20000001000 */
[----:B------:R-:W-:Y:S02]  /*0390*/  LEA.HI.SX32 R9, R5, R6, 0x13 ;  /* 0x0000000605097211 */ /* 0x000fe400078f9aff */
[----:B------:R-:W-:Y:S01]  /*03a0*/  @!P1 FMUL R16, R16, 16777216 ;  /* 0x4b80000010109820 */ /* 0x000fe20000400000 */
[----:B------:R-:W-:-:S04]  /*03b0*/  LOP3.LUT R7, R0, 0xffffffc0, RZ, 0xc0, !PT ;  /* 0xffffffc000077812 */ /* 0x000fc800078ec0ff */
[----:B------:R-:W0:Y:S01]  /*03c0*/  MUFU.SQRT R10, R2 ;  /* 0x00000002000a7308 */ /* 0x000e220000002000 */
[----:B------:R-:W-:Y:S01]  /*03d0*/  IMAD R0, R9, -0x2c80, R25 ;  /* 0xffffd38009007824 */ /* 0x000fe200078e0219 */
[----:B------:R-:W-:-:S06]  /*03e0*/  FSEL R6, R14, 1, P5 ;  /* 0x3f8000000e067808 */ /* 0x000fcc0002800000 */
[----:B------:R-:W1:Y:S01]  /*03f0*/  MUFU.RCP R3, R8 ;  /* 0x0000000800037308 */ /* 0x000e620000001000 */
[----:B------:R-:W-:Y:S01]  /*0400*/  IMAD R15, R9, 0x2980, R0 ;  /* 0x00002980090f7824 */ /* 0x000fe200078e0200 */
[----:B------:R-:W-:-:S06]  /*0410*/  FSEL R17, R14, 1, P6 ;  /* 0x3f8000000e117808 */ /* 0x000fcc0003000000 */
[----:B------:R2:W3:Y:S01]  /*0420*/  MUFU.RCP R5, R16 ;  /* 0x0000001000057308 */ /* 0x0004e20000001000 */
[----:B------:R-:W-:Y:S02]  /*0430*/  IMAD.IADD R7, R25, 0x1, -R7 ;  /* 0x0000000119077824 */ /* 0x000fe400078e0a07 */
[----:B------:R-:W-:Y:S02]  /*0440*/  IMAD R9, R9, 0x300, RZ ;  /* 0x0000030009097824 */ /* 0x000fe400078e02ff */
[----:B------:R-:W-:Y:S01]  /*0450*/  IMAD.SHL.U32 R0, R11, 0x40, RZ ;  /* 0x000000400b007824 */ /* 0x000fe200078e00ff */
[----:B--2---:R-:W-:Y:S01]  /*0460*/  FSEL R16, R14, 1, P4 ;  /* 0x3f8000000e107808 */ /* 0x004fe20002000000 */
[----:B------:R-:W-:Y:S01]  /*0470*/  @!P3 FMUL R6, R6, 16777216 ;  /* 0x4b8000000606b820 */ /* 0x000fe20000400000 */
[----:B------:R-:W-:Y:S02]  /*0480*/  @!P2 FMUL R17, R17, 16777216 ;  /* 0x4b8000001111a820 */ /* 0x000fe40000400000 */
[--C-:B------:R-:W-:Y:S01]  /*0490*/  IADD3 R8, P5, P6, R0, R7, R9.reuse ;  /* 0x0000000700087210 */ /* 0x100fe20007ebe009 */
[----:B------:R-:W-:Y:S01]  /*04a0*/  @!P1 FMUL R16, R16, 16777216 ;  /* 0x4b80000010109820 */ /* 0x000fe20000400000 */
[----:B------:R-:W-:-:S02]  /*04b0*/  SHF.R.S32.HI R18, RZ, 0x1f, R9 ;  /* 0x0000001fff127819 */ /* 0x000fc40000011409 */
[----:B0-----:R-:W-:Y:S02]  /*04c0*/  FSETP.GT.AND P2, PT, R10, 8.50705917302346158658e+37, PT ;  /* 0x7e8000000a00780b */ /* 0x001fe40003f44000 */
[----:B------:R-:W-:Y:S02]  /*04d0*/  ISETP.GE.AND P3, PT, R11, 0xa6, PT ;  /* 0x000000a60b00780c */ /* 0x000fe40003f66270 */
[----:B------:R-:W-:Y:S01]  /*04e0*/  SHF.R.S32.HI R9, RZ, 0x1f, R0 ;  /* 0x0000001fff097819 */ /* 0x000fe20000011400 */
[----:B-1----:R-:W-:Y:S01]  /*04f0*/  FMUL R0, R3, R6 ;  /* 0x0000000603007220 */ /* 0x002fe20000400000 */
[----:B------:R-:W-:Y:S01]  /*0500*/  SHF.R.S32.HI R19, RZ, 0x1f, R7 ;  /* 0x0000001fff137819 */ /* 0x000fe20000011407 */
[----:B------:R-:W-:Y:S01]  /*0510*/  FMUL R2, R4, R17 ;  /* 0x0000001104027220 */ /* 0x000fe20000400000 */
[----:B---3--:R-:W-:Y:S01]  /*0520*/  FMUL R3, R5, R16 ;  /* 0x0000001005037220 */ /* 0x008fe20000400000 */
[----:B------:R-:W-:Y:S02]  /*0530*/  CS2R R4, SRZ ;  /* 0x0000000000047805 */ /* 0x000fe4000001ff00 */
[----:B------:R-:W-:-:S02]  /*0540*/  FSETP.GEU.AND P4, PT, R10, 1.175494350822287508e-38, PT ;  /* 0x008000000a00780b */ /* 0x000fc40003f8e000 */
[----:B------:R-:W-:Y:S02]  /*0550*/  CS2R R6, SRZ ;  /* 0x0000000000067805 */ /* 0x000fe4000001ff00 */
[----:B------:R-:W-:Y:S01]  /*0560*/  ISETP.LT.AND P1, PT, R25, 0xb200, !P3 ;  /* 0x0000b2001900780c */ /* 0x000fe20005f21270 */
[----:B------:R-:W-:Y:S01]  /*0570*/  IMAD.WIDE R28, R15, 0x4, R28 ;  /* 0x000000040f1c7825 */ /* 0x000fe200078e021c */
[----:B------:R-:W-:Y:S01]  /*0580*/  FSEL R21, R14, 1, P2 ;  /* 0x3f8000000e157808 */ /* 0x000fe20001000000 */
[----:B------:R-:W2:Y:S01]  /*0590*/  @!P0 LDG.E.EL R5, desc[UR4][R12.64] ;  /* 0x000000040c058981 */ /* 0x000ea2000c2e1900 */
[----:B------:R-:W-:-:S03]  /*05a0*/  CS2R R14, SRZ ;  /* 0x00000000000e7805 */ /* 0x000fc6000001ff00 */
[----:B------:R-:W3:Y:S01]  /*05b0*/  @!P0 LDG.E.EL R4, desc[UR4][R12.64] ;  /* 0x000000040c048981 */ /* 0x000ee2000c2e1900 */
[----:B------:R-:W-:-:S03]  /*05c0*/  @P2 FMUL R10, R10, 0.25 ;  /* 0x3e8000000a0a2820 */ /* 0x000fc60000400000 */
[----:B------:R-:W5:Y:S04]  /*05d0*/  @!P0 LDG.E.EL R7, desc[UR4][R12.64] ;  /* 0x000000040c078981 */ /* 0x000f68000c2e1900 */
[----:B------:R0:W2:Y:S01]  /*05e0*/  @!P0 LDG.E.EL R6, desc[UR4][R12.64] ;  /* 0x000000040c068981 */ /* 0x0000a2000c2e1900 */
[----:B------:R-:W-:Y:S01]  /*05f0*/  ISETP.GT.AND P2, PT, R11, 0xa5, !P0 ;  /* 0x000000a50b00780c */ /* 0x000fe20004744270 */
[----:B------:R-:W-:Y:S01]  /*0600*/  @!P4 FMUL R10, R10, 16777216 ;  /* 0x4b8000000a0ac820 */ /* 0x000fe20000400000 */
[----:B------:R-:W-:Y:S01]  /*0610*/  @!P4 FMUL R21, R21, 16777216 ;  /* 0x4b8000001515c820 */ /* 0x000fe20000400000 */
[----:B0-----:R-:W-:Y:S02]  /*0620*/  CS2R R12, SRZ ;  /* 0x00000000000c7805 */ /* 0x001fe4000001ff00 */
[----:B------:R-:W-:-:S04]  /*0630*/  IADD3.X R9, R9, R19, R18, P5, P6 ;  /* 0x0000001309097210 */ /* 0x000fc80002fec412 */
[----:B------:R0:W2:Y:S01]  /*0640*/  @P1 LDG.E.128 R12, desc[UR4][R28.64] ;  /* 0x000000041c0c1981 */ /* 0x0000a2000c1e1d00 */
[----:B------:R1:W4:Y:S01]  /*0650*/  MUFU.RCP R20, R10 ;  /* 0x0000000a00147308 */ /* 0x0003220000001000 */
[C---:B0-----:R-:W-:Y:S02]  /*0660*/  LEA R28, P4, R8.reuse, UR6, 0x2 ;  /* 0x00000006081c7c11 */ /* 0x041fe4000f8810ff */
[----:B-1----:R-:W-:Y:S02]  /*0670*/  CS2R R10, SRZ ;  /* 0x00000000000a7805 */ /* 0x002fe4000001ff00 */
[----:B------:R-:W-:Y:S02]  /*0680*/  LEA.HI.X R29, R8, UR7, R9, 0x2, P4 ;  /* 0x00000007081d7c11 */ /* 0x000fe4000a0f1409 */
[----:B------:R-:W-:-:S06]  /*0690*/  CS2R R8, SRZ ;  /* 0x0000000000087805 */ /* 0x000fcc000001ff00 */
[----:B------:R-:W3:Y:S01]  /*06a0*/  @P2 LDG.E.128 R8, desc[UR4][R28.64+-0xa600] ;  /* 0xff5a00041c082981 */ /* 0x000ee2000c1e1d00 */
[----:B------:R-:W-:Y:S02]  /*06b0*/  CS2R R16, SRZ ;  /* 0x0000000000107805 */ /* 0x000fe4000001ff00 */
[----:B------:R-:W-:Y:S01]  /*06c0*/  CS2R R18, SRZ ;  /* 0x0000000000127805 */ /* 0x000fe2000001ff00 */
[----:B----4-:R-:W-:Y:S01]  /*06d0*/  FMUL R20, R20, R21 ;  /* 0x0000001514147220 */ /* 0x010fe20000400000 */
[----:B------:R-:W-:Y:S02]  /*06e0*/  IMAD.MOV.U32 R21, RZ, RZ, RZ ;  /* 0x000000ffff157224 */ /* 0x000fe400078e00ff */
[----:B------:R-:W4:Y:S04]  /*06f0*/  @!P0 LDG.E.EL R16, desc[UR4][R22.64] ;  /* 0x0000000416108981 */ /* 0x000f28000c2e1900 */
[----:B------:R-:W4:Y:S04]  /*0700*/  @!P0 LDG.E.EL R17, desc[UR4][R22.64] ;  /* 0x0000000416118981 */ /* 0x000f28000c2e1900 */
[----:B------:R-:W4:Y:S04]  /*0710*/  @!P0 LDG.E.EL R18, desc[UR4][R22.64] ;  /* 0x0000000416128981 */ /* 0x000f28000c2e1900 */
[----:B------:R0:W4:Y:S04]  /*0720*/  @!P0 LDG.E.EL R19, desc[UR4][R22.64] ;  /* 0x0000000416138981 */ /* 0x000128000c2e1900 */
[----:B------:R-:W4:Y:S01]  /*0730*/  @!P0 LDG.E.EL R21, desc[UR4][R26.64] ;  /* 0x000000041a158981 */ /* 0x000f22000c2e1900 */
[----:B0-----:R-:W-:-:S06]  /*0740*/  CS2R R22, SRZ ;  /* 0x0000000000167805 */ /* 0x001fcc000001ff00 */
[----:B------:R-:W4:Y:S04]  /*0750*/  @!P0 LDG.E.EL R22, desc[UR4][R26.64] ;  /* 0x000000041a168981 */ /* 0x000f28000c2e1900 */
[----:B------:R0:W4:Y:S02]  /*0760*/  @!P0 LDG.E.EL R23, desc[UR4][R26.64] ;  /* 0x000000041a178981 */ /* 0x000124000c2e1900 */
[----:B0-----:R-:W0:Y:S02]  /*0770*/  LDC.64 R26, c[0x0][0x248] ;  /* 0x00009200ff1a7b82 */ /* 0x001e240000000a00 */
[----:B0-----:R-:W-:Y:S01]  /*0780*/  IMAD.WIDE R26, R25, 0x4, R26 ;  /* 0x00000004191a7825 */ /* 0x001fe200078e021a */
[----:B--2---:R-:W-:Y:S02]  /*0790*/  SEL R12, R12, RZ, P1 ;  /* 0x000000ff0c0c7207 */ /* 0x004fe40000800000 */
[----:B------:R-:W-:-:S02]  /*07a0*/  SEL R13, R13, RZ, P1 ;  /* 0x000000ff0d0d7207 */ /* 0x000fc40000800000 */
[----:B------:R-:W-:Y:S02]  /*07b0*/  SEL R15, R15, RZ, P1 ;  /* 0x000000ff0f0f7207 */ /* 0x000fe40000800000 */
[----:B------:R-:W-:Y:S02]  /*07c0*/  SEL R14, R14, RZ, P1 ;  /* 0x000000ff0e0e7207 */ /* 0x000fe40000800000 */
[----:B---3--:R-:W-:Y:S02]  /*07d0*/  @P3 SEL R12, R8, RZ, P2 ;  /* 0x000000ff080c3207 */ /* 0x008fe40001000000 */
[----:B------:R-:W-:Y:S02]  /*07e0*/  @P3 SEL R13, R9, RZ, P2 ;  /* 0x000000ff090d3207 */ /* 0x000fe40001000000 */
[----:B------:R-:W0:Y:S01]  /*07f0*/  LDC.64 R8, c[0x0][0x240] ;  /* 0x00009000ff087b82 */ /* 0x000e220000000a00 */
[----:B------:R-:W-:Y:S02]  /*0800*/  @P3 SEL R15, R11, RZ, P2 ;  /* 0x000000ff0b0f3207 */ /* 0x000fe40001000000 */
[----:B------:R-:W-:Y:S01]  /*0810*/  @P3 SEL R14, R10, RZ, P2 ;  /* 0x000000ff0a0e3207 */ /* 0x000fe20001000000 */
[----:B------:R-:W-:-:S02]  /*0820*/  FADD R5, R12, -R5 ;  /* 0x800000050c057221 */ /* 0x000fc40000000000 */
[----:B------:R-:W-:Y:S02]  /*0830*/  FADD R11, R15, -R6 ;  /* 0x800000060f0b7221 */ /* 0x000fe40000000000 */
[----:B-----5:R-:W-:Y:S01]  /*0840*/  FADD R6, R14, -R7 ;  /* 0x800000070e067221 */ /* 0x020fe20000000000 */
[----:B------:R-:W-:Y:S01]  /*0850*/  FADD R7, R13, -R4 ;  /* 0x800000040d077221 */ /* 0x000fe20000000000 */
[----:B------:R-:W-:Y:S01]  /*0860*/  FMUL R11, R20, R11 ;  /* 0x0000000b140b7220 */ /* 0x000fe20000400000 */
[----:B------:R-:W-:Y:S01]  /*0870*/  FMUL R0, R0, R5 ;  /* 0x0000000500007220 */ /* 0x000fe20000400000 */
[----:B------:R-:W-:Y:S01]  /*0880*/  FMUL R6, R3, R6 ;  /* 0x0000000603067220 */ /* 0x000fe20000400000 */
[----:B------:R-:W-:Y:S01]  /*0890*/  FMUL R7, R2, R7 ;  /* 0x0000000702077220 */ /* 0x000fe20000400000 */
[----:B----4-:R-:W-:Y:S01]  /*08a0*/  FFMA R11, R11, R19, R24 ;  /* 0x000000130b0b7223 */ /* 0x010fe20000000018 */
[----:B------:R-:W-:-:S04]  /*08b0*/  FFMA R0, R0, R16, R21 ;  /* 0x0000001000007223 */ /* 0x000fc80000000015 */
[----:B------:R-:W-:Y:S01]  /*08c0*/  FSETP.GEU.AND P1, PT, R11, RZ, PT ;  /* 0x000000ff0b00720b */ /* 0x000fe20003f2e000 */
[----:B0-----:R-:W-:Y:S01]  /*08d0*/  IMAD.WIDE R8, R25, 0x4, R8 ;  /* 0x0000000419087825 */ /* 0x001fe200078e0208 */
[----:B------:R-:W-:-:S03]  /*08e0*/  FSETP.GEU.AND P4, PT, R0, RZ, PT ;  /* 0x000000ff0000720b */ /* 0x000fc60003f8e000 */
[----:B------:R-:W-:Y:S01]  /*08f0*/  FFMA R7, R7, R17, R22 ;  /* 0x0000001107077223 */ /* 0x000fe20000000016 */
[----:B------:R-:W-:-:S04]  /*0900*/  FFMA R6, R6, R18, R23 ;  /* 0x0000001206067223 */ /* 0x000fc80000000017 */
[----:B------:R-:W-:Y:S01]  /*0910*/  FSETP.GEU.AND P3, PT, R7, RZ, PT ;  /* 0x000000ff0700720b */ /* 0x000fe20003f6e000 */
[----:B------:R0:W-:Y:S01]  /*0920*/  @!P0 STG.E.128 desc[UR4][R8.64], R12 ;  /* 0x0000000c08008986 */ /* 0x0001e2000c101d04 */
[C---:B------:R-:W-:Y:S02]  /*0930*/  FSETP.GEU.AND P2, PT, R6.reuse, RZ, PT ;  /* 0x000000ff0600720b */ /* 0x040fe40003f4e000 */
[----:B------:R-:W-:Y:S02]  /*0940*/  SEL R19, R11, RZ, P1 ;  /* 0x000000ff0b137207 */ /* 0x000fe40000800000 */
[----:B------:R-:W-:Y:S02]  /*0950*/  SEL R18, R6, RZ, P2 ;  /* 0x000000ff06127207 */ /* 0x000fe40001000000 */
[----:B------:R-:W-:Y:S02]  /*0960*/  SEL R17, R7, RZ, P3 ;  /* 0x000000ff07117207 */ /* 0x000fe40001800000 */
[----:B------:R-:W-:Y:S01]  /*0970*/  SEL R16, R0, RZ, P4 ;  /* 0x000000ff00107207 */ /* 0x000fe20002000000 */
[----:B0-----:R-:W-:Y:S06]  /*0980*/  @P0 EXIT ;  /* 0x000000000000094d */ /* 0x001fec0003800000 */
[----:B------:R-:W-:Y:S01]  /*0990*/  STG.E.128 desc[UR4][R26.64], R16 ;  /* 0x000000101a007986 */ /* 0x000fe2000c101d04 */
[----:B------:R-:W-:Y:S05]  /*09a0*/  EXIT ;  /* 0x000000000000794d */ /* 0x000fea0003800000 */
.L_x_0:
[----:B------:R-:W-:-:S00]  /*09b0*/  BRA `(.L_x_0) ;  /* 0xfffffffc00fc7947 */ /* 0x000fc0000383ffff */
[----:B------:R-:W-:-:S00]  /*09c0*/  NOP ;  /* 0x0000000000007918 */ /* 0x000fc00000000000 */
        /* <DEDUP_REMOVED lines=11> */
.L_x_1:


//--------------------- .nv.global.init           --------------------------
	.section	.nv.global.init,"aw",@progbits
.nv.global.init:
	.type		_$_str,@object
	.size		_$_str,(_$_str_$_2 - _$_str)
_$_str:
        /*0000*/ 	.byte	0x5f, 0x5f, 0x43, 0x55, 0x44, 0x41, 0x5f, 0x46, 0x54, 0x5a, 0x00
	.type		_$_str_$_2,@object
	.size		_$_str_$_2,(.L_1 - _$_str_$_2)
_$_str_$_2:
        /*000b*/ 	.byte	0x5f, 0x5f, 0x43, 0x55, 0x44, 0x41, 0x5f, 0x50, 0x52, 0x45, 0x43, 0x5f, 0x53, 0x51, 0x52, 0x54
        /*001b*/ 	.byte	0x00
.L_1:


//--------------------- .nv.constant0.triton_poi_fused__native_batch_norm_legit_no_training_cat_relu_30 --------------------------
	.section	.nv.constant0.triton_poi_fused__native_batch_norm_legit_no_training_cat_relu_30,"a",@progbits
	.sectionflags	@""
	.align	4
.nv.constant0.triton_poi_fused__native_batch_norm_legit_no_training_cat_relu_30:
	.zero		596
